//
// Generated by NVIDIA NVVM Compiler
//
// Compiler Build ID: CL-36424714
// Cuda compilation tools, release 13.0, V13.0.88
// Based on NVVM 20.0.0
//

.version 9.0
.target sm_100
.address_size 64

	// .globl	main_kernel
// _ZZ11main_kernelE10red_result has been demoted
// _ZZ11main_kernelE8C_shared_$_0 has been demoted
// _ZZ11main_kernelE15red_buf_staging has been demoted

.visible .entry main_kernel(
	.param .u64 .ptr .align 1 main_kernel_param_0,
	.param .u64 .ptr .align 1 main_kernel_param_1
)
.maxntid 512
{
	.reg .pred 	%p<15>;
	.reg .b32 	%r<29>;
	.reg .b32 	%f<282>;
	.reg .b64 	%rd<7>;
	// demoted variable
	.shared .align 4 .b8 _ZZ11main_kernelE10red_result[4];
	// demoted variable
	.shared .align 4 .f32 _ZZ11main_kernelE8C_shared_$_0;
	// demoted variable
	.shared .align 4 .b8 _ZZ11main_kernelE15red_buf_staging[64];
	ld.param.u64 	%rd2, [main_kernel_param_0];
	ld.param.u64 	%rd1, [main_kernel_param_1];
	cvta.to.global.u64 	%rd3, %rd2;
	mov.u32 	%r1, %tid.x;
	mul.wide.u32 	%rd4, %r1, 4;
	add.s64 	%rd5, %rd3, %rd4;
	ld.global.nc.f32 	%f5, [%rd5];
	fma.rn.f32 	%f6, %f5, %f5, 0f00000000;
	ld.global.nc.f32 	%f7, [%rd5+2048];
	fma.rn.f32 	%f8, %f7, %f7, %f6;
	ld.global.nc.f32 	%f9, [%rd5+4096];
	fma.rn.f32 	%f10, %f9, %f9, %f8;
	ld.global.nc.f32 	%f11, [%rd5+6144];
	fma.rn.f32 	%f12, %f11, %f11, %f10;
	ld.global.nc.f32 	%f13, [%rd5+8192];
	fma.rn.f32 	%f14, %f13, %f13, %f12;
	ld.global.nc.f32 	%f15, [%rd5+10240];
	fma.rn.f32 	%f16, %f15, %f15, %f14;
	ld.global.nc.f32 	%f17, [%rd5+12288];
	fma.rn.f32 	%f18, %f17, %f17, %f16;
	ld.global.nc.f32 	%f19, [%rd5+14336];
	fma.rn.f32 	%f20, %f19, %f19, %f18;
	ld.global.nc.f32 	%f21, [%rd5+16384];
	fma.rn.f32 	%f22, %f21, %f21, %f20;
	ld.global.nc.f32 	%f23, [%rd5+18432];
	fma.rn.f32 	%f24, %f23, %f23, %f22;
	ld.global.nc.f32 	%f25, [%rd5+20480];
	fma.rn.f32 	%f26, %f25, %f25, %f24;
	ld.global.nc.f32 	%f27, [%rd5+22528];
	fma.rn.f32 	%f28, %f27, %f27, %f26;
	ld.global.nc.f32 	%f29, [%rd5+24576];
	fma.rn.f32 	%f30, %f29, %f29, %f28;
	ld.global.nc.f32 	%f31, [%rd5+26624];
	fma.rn.f32 	%f32, %f31, %f31, %f30;
	ld.global.nc.f32 	%f33, [%rd5+28672];
	fma.rn.f32 	%f34, %f33, %f33, %f32;
	ld.global.nc.f32 	%f35, [%rd5+30720];
	fma.rn.f32 	%f36, %f35, %f35, %f34;
	ld.global.nc.f32 	%f37, [%rd5+32768];
	fma.rn.f32 	%f38, %f37, %f37, %f36;
	ld.global.nc.f32 	%f39, [%rd5+34816];
	fma.rn.f32 	%f40, %f39, %f39, %f38;
	ld.global.nc.f32 	%f41, [%rd5+36864];
	fma.rn.f32 	%f42, %f41, %f41, %f40;
	ld.global.nc.f32 	%f43, [%rd5+38912];
	fma.rn.f32 	%f44, %f43, %f43, %f42;
	ld.global.nc.f32 	%f45, [%rd5+40960];
	fma.rn.f32 	%f46, %f45, %f45, %f44;
	ld.global.nc.f32 	%f47, [%rd5+43008];
	fma.rn.f32 	%f48, %f47, %f47, %f46;
	ld.global.nc.f32 	%f49, [%rd5+45056];
	fma.rn.f32 	%f50, %f49, %f49, %f48;
	ld.global.nc.f32 	%f51, [%rd5+47104];
	fma.rn.f32 	%f52, %f51, %f51, %f50;
	ld.global.nc.f32 	%f53, [%rd5+49152];
	fma.rn.f32 	%f54, %f53, %f53, %f52;
	ld.global.nc.f32 	%f55, [%rd5+51200];
	fma.rn.f32 	%f56, %f55, %f55, %f54;
	ld.global.nc.f32 	%f57, [%rd5+53248];
	fma.rn.f32 	%f58, %f57, %f57, %f56;
	ld.global.nc.f32 	%f59, [%rd5+55296];
	fma.rn.f32 	%f60, %f59, %f59, %f58;
	ld.global.nc.f32 	%f61, [%rd5+57344];
	fma.rn.f32 	%f62, %f61, %f61, %f60;
	ld.global.nc.f32 	%f63, [%rd5+59392];
	fma.rn.f32 	%f64, %f63, %f63, %f62;
	ld.global.nc.f32 	%f65, [%rd5+61440];
	fma.rn.f32 	%f66, %f65, %f65, %f64;
	ld.global.nc.f32 	%f67, [%rd5+63488];
	fma.rn.f32 	%f68, %f67, %f67, %f66;
	ld.global.nc.f32 	%f69, [%rd5+65536];
	fma.rn.f32 	%f70, %f69, %f69, %f68;
	ld.global.nc.f32 	%f71, [%rd5+67584];
	fma.rn.f32 	%f72, %f71, %f71, %f70;
	ld.global.nc.f32 	%f73, [%rd5+69632];
	fma.rn.f32 	%f74, %f73, %f73, %f72;
	ld.global.nc.f32 	%f75, [%rd5+71680];
	fma.rn.f32 	%f76, %f75, %f75, %f74;
	ld.global.nc.f32 	%f77, [%rd5+73728];
	fma.rn.f32 	%f78, %f77, %f77, %f76;
	ld.global.nc.f32 	%f79, [%rd5+75776];
	fma.rn.f32 	%f80, %f79, %f79, %f78;
	ld.global.nc.f32 	%f81, [%rd5+77824];
	fma.rn.f32 	%f82, %f81, %f81, %f80;
	ld.global.nc.f32 	%f83, [%rd5+79872];
	fma.rn.f32 	%f84, %f83, %f83, %f82;
	ld.global.nc.f32 	%f85, [%rd5+81920];
	fma.rn.f32 	%f86, %f85, %f85, %f84;
	ld.global.nc.f32 	%f87, [%rd5+83968];
	fma.rn.f32 	%f88, %f87, %f87, %f86;
	ld.global.nc.f32 	%f89, [%rd5+86016];
	fma.rn.f32 	%f90, %f89, %f89, %f88;
	ld.global.nc.f32 	%f91, [%rd5+88064];
	fma.rn.f32 	%f92, %f91, %f91, %f90;
	ld.global.nc.f32 	%f93, [%rd5+90112];
	fma.rn.f32 	%f94, %f93, %f93, %f92;
	ld.global.nc.f32 	%f95, [%rd5+92160];
	fma.rn.f32 	%f96, %f95, %f95, %f94;
	ld.global.nc.f32 	%f97, [%rd5+94208];
	fma.rn.f32 	%f98, %f97, %f97, %f96;
	ld.global.nc.f32 	%f99, [%rd5+96256];
	fma.rn.f32 	%f100, %f99, %f99, %f98;
	ld.global.nc.f32 	%f101, [%rd5+98304];
	fma.rn.f32 	%f102, %f101, %f101, %f100;
	ld.global.nc.f32 	%f103, [%rd5+100352];
	fma.rn.f32 	%f104, %f103, %f103, %f102;
	ld.global.nc.f32 	%f105, [%rd5+102400];
	fma.rn.f32 	%f106, %f105, %f105, %f104;
	ld.global.nc.f32 	%f107, [%rd5+104448];
	fma.rn.f32 	%f108, %f107, %f107, %f106;
	ld.global.nc.f32 	%f109, [%rd5+106496];
	fma.rn.f32 	%f110, %f109, %f109, %f108;
	ld.global.nc.f32 	%f111, [%rd5+108544];
	fma.rn.f32 	%f112, %f111, %f111, %f110;
	ld.global.nc.f32 	%f113, [%rd5+110592];
	fma.rn.f32 	%f114, %f113, %f113, %f112;
	ld.global.nc.f32 	%f115, [%rd5+112640];
	fma.rn.f32 	%f116, %f115, %f115, %f114;
	ld.global.nc.f32 	%f117, [%rd5+114688];
	fma.rn.f32 	%f118, %f117, %f117, %f116;
	ld.global.nc.f32 	%f119, [%rd5+116736];
	fma.rn.f32 	%f120, %f119, %f119, %f118;
	ld.global.nc.f32 	%f121, [%rd5+118784];
	fma.rn.f32 	%f122, %f121, %f121, %f120;
	ld.global.nc.f32 	%f123, [%rd5+120832];
	fma.rn.f32 	%f124, %f123, %f123, %f122;
	ld.global.nc.f32 	%f125, [%rd5+122880];
	fma.rn.f32 	%f126, %f125, %f125, %f124;
	ld.global.nc.f32 	%f127, [%rd5+124928];
	fma.rn.f32 	%f128, %f127, %f127, %f126;
	ld.global.nc.f32 	%f129, [%rd5+126976];
	fma.rn.f32 	%f130, %f129, %f129, %f128;
	ld.global.nc.f32 	%f131, [%rd5+129024];
	fma.rn.f32 	%f132, %f131, %f131, %f130;
	ld.global.nc.f32 	%f133, [%rd5+131072];
	fma.rn.f32 	%f134, %f133, %f133, %f132;
	ld.global.nc.f32 	%f135, [%rd5+133120];
	fma.rn.f32 	%f136, %f135, %f135, %f134;
	ld.global.nc.f32 	%f137, [%rd5+135168];
	fma.rn.f32 	%f138, %f137, %f137, %f136;
	ld.global.nc.f32 	%f139, [%rd5+137216];
	fma.rn.f32 	%f140, %f139, %f139, %f138;
	ld.global.nc.f32 	%f141, [%rd5+139264];
	fma.rn.f32 	%f142, %f141, %f141, %f140;
	ld.global.nc.f32 	%f143, [%rd5+141312];
	fma.rn.f32 	%f144, %f143, %f143, %f142;
	ld.global.nc.f32 	%f145, [%rd5+143360];
	fma.rn.f32 	%f146, %f145, %f145, %f144;
	ld.global.nc.f32 	%f147, [%rd5+145408];
	fma.rn.f32 	%f148, %f147, %f147, %f146;
	ld.global.nc.f32 	%f149, [%rd5+147456];
	fma.rn.f32 	%f150, %f149, %f149, %f148;
	ld.global.nc.f32 	%f151, [%rd5+149504];
	fma.rn.f32 	%f152, %f151, %f151, %f150;
	ld.global.nc.f32 	%f153, [%rd5+151552];
	fma.rn.f32 	%f154, %f153, %f153, %f152;
	ld.global.nc.f32 	%f155, [%rd5+153600];
	fma.rn.f32 	%f156, %f155, %f155, %f154;
	ld.global.nc.f32 	%f157, [%rd5+155648];
	fma.rn.f32 	%f158, %f157, %f157, %f156;
	ld.global.nc.f32 	%f159, [%rd5+157696];
	fma.rn.f32 	%f160, %f159, %f159, %f158;
	ld.global.nc.f32 	%f161, [%rd5+159744];
	fma.rn.f32 	%f162, %f161, %f161, %f160;
	ld.global.nc.f32 	%f163, [%rd5+161792];
	fma.rn.f32 	%f164, %f163, %f163, %f162;
	ld.global.nc.f32 	%f165, [%rd5+163840];
	fma.rn.f32 	%f166, %f165, %f165, %f164;
	ld.global.nc.f32 	%f167, [%rd5+165888];
	fma.rn.f32 	%f168, %f167, %f167, %f166;
	ld.global.nc.f32 	%f169, [%rd5+167936];
	fma.rn.f32 	%f170, %f169, %f169, %f168;
	ld.global.nc.f32 	%f171, [%rd5+169984];
	fma.rn.f32 	%f172, %f171, %f171, %f170;
	ld.global.nc.f32 	%f173, [%rd5+172032];
	fma.rn.f32 	%f174, %f173, %f173, %f172;
	ld.global.nc.f32 	%f175, [%rd5+174080];
	fma.rn.f32 	%f176, %f175, %f175, %f174;
	ld.global.nc.f32 	%f177, [%rd5+176128];
	fma.rn.f32 	%f178, %f177, %f177, %f176;
	ld.global.nc.f32 	%f179, [%rd5+178176];
	fma.rn.f32 	%f180, %f179, %f179, %f178;
	ld.global.nc.f32 	%f181, [%rd5+180224];
	fma.rn.f32 	%f182, %f181, %f181, %f180;
	ld.global.nc.f32 	%f183, [%rd5+182272];
	fma.rn.f32 	%f184, %f183, %f183, %f182;
	ld.global.nc.f32 	%f185, [%rd5+184320];
	fma.rn.f32 	%f186, %f185, %f185, %f184;
	ld.global.nc.f32 	%f187, [%rd5+186368];
	fma.rn.f32 	%f188, %f187, %f187, %f186;
	ld.global.nc.f32 	%f189, [%rd5+188416];
	fma.rn.f32 	%f190, %f189, %f189, %f188;
	ld.global.nc.f32 	%f191, [%rd5+190464];
	fma.rn.f32 	%f192, %f191, %f191, %f190;
	ld.global.nc.f32 	%f193, [%rd5+192512];
	fma.rn.f32 	%f194, %f193, %f193, %f192;
	ld.global.nc.f32 	%f195, [%rd5+194560];
	fma.rn.f32 	%f196, %f195, %f195, %f194;
	ld.global.nc.f32 	%f197, [%rd5+196608];
	fma.rn.f32 	%f198, %f197, %f197, %f196;
	ld.global.nc.f32 	%f199, [%rd5+198656];
	fma.rn.f32 	%f200, %f199, %f199, %f198;
	ld.global.nc.f32 	%f201, [%rd5+200704];
	fma.rn.f32 	%f202, %f201, %f201, %f200;
	ld.global.nc.f32 	%f203, [%rd5+202752];
	fma.rn.f32 	%f204, %f203, %f203, %f202;
	ld.global.nc.f32 	%f205, [%rd5+204800];
	fma.rn.f32 	%f206, %f205, %f205, %f204;
	ld.global.nc.f32 	%f207, [%rd5+206848];
	fma.rn.f32 	%f208, %f207, %f207, %f206;
	ld.global.nc.f32 	%f209, [%rd5+208896];
	fma.rn.f32 	%f210, %f209, %f209, %f208;
	ld.global.nc.f32 	%f211, [%rd5+210944];
	fma.rn.f32 	%f212, %f211, %f211, %f210;
	ld.global.nc.f32 	%f213, [%rd5+212992];
	fma.rn.f32 	%f214, %f213, %f213, %f212;
	ld.global.nc.f32 	%f215, [%rd5+215040];
	fma.rn.f32 	%f216, %f215, %f215, %f214;
	ld.global.nc.f32 	%f217, [%rd5+217088];
	fma.rn.f32 	%f218, %f217, %f217, %f216;
	ld.global.nc.f32 	%f219, [%rd5+219136];
	fma.rn.f32 	%f220, %f219, %f219, %f218;
	ld.global.nc.f32 	%f221, [%rd5+221184];
	fma.rn.f32 	%f222, %f221, %f221, %f220;
	ld.global.nc.f32 	%f223, [%rd5+223232];
	fma.rn.f32 	%f224, %f223, %f223, %f222;
	ld.global.nc.f32 	%f225, [%rd5+225280];
	fma.rn.f32 	%f226, %f225, %f225, %f224;
	ld.global.nc.f32 	%f227, [%rd5+227328];
	fma.rn.f32 	%f228, %f227, %f227, %f226;
	ld.global.nc.f32 	%f229, [%rd5+229376];
	fma.rn.f32 	%f230, %f229, %f229, %f228;
	ld.global.nc.f32 	%f231, [%rd5+231424];
	fma.rn.f32 	%f232, %f231, %f231, %f230;
	ld.global.nc.f32 	%f233, [%rd5+233472];
	fma.rn.f32 	%f234, %f233, %f233, %f232;
	ld.global.nc.f32 	%f235, [%rd5+235520];
	fma.rn.f32 	%f236, %f235, %f235, %f234;
	ld.global.nc.f32 	%f237, [%rd5+237568];
	fma.rn.f32 	%f238, %f237, %f237, %f236;
	ld.global.nc.f32 	%f239, [%rd5+239616];
	fma.rn.f32 	%f240, %f239, %f239, %f238;
	ld.global.nc.f32 	%f241, [%rd5+241664];
	fma.rn.f32 	%f242, %f241, %f241, %f240;
	ld.global.nc.f32 	%f243, [%rd5+243712];
	fma.rn.f32 	%f244, %f243, %f243, %f242;
	ld.global.nc.f32 	%f245, [%rd5+245760];
	fma.rn.f32 	%f246, %f245, %f245, %f244;
	ld.global.nc.f32 	%f247, [%rd5+247808];
	fma.rn.f32 	%f248, %f247, %f247, %f246;
	ld.global.nc.f32 	%f249, [%rd5+249856];
	fma.rn.f32 	%f250, %f249, %f249, %f248;
	ld.global.nc.f32 	%f251, [%rd5+251904];
	fma.rn.f32 	%f252, %f251, %f251, %f250;
	ld.global.nc.f32 	%f253, [%rd5+253952];
	fma.rn.f32 	%f254, %f253, %f253, %f252;
	ld.global.nc.f32 	%f255, [%rd5+256000];
	fma.rn.f32 	%f256, %f255, %f255, %f254;
	ld.global.nc.f32 	%f257, [%rd5+258048];
	fma.rn.f32 	%f258, %f257, %f257, %f256;
	ld.global.nc.f32 	%f259, [%rd5+260096];
	fma.rn.f32 	%f260, %f259, %f259, %f258;
	// begin inline asm
	activemask.b32 %r2;
	// end inline asm
	mov.b32 	%r3, %f260;
	shfl.sync.down.b32	%r4|%p1, %r3, 16, 31, %r2;
	mov.b32 	%f261, %r4;
	add.f32 	%f262, %f260, %f261;
	mov.b32 	%r5, %f262;
	shfl.sync.down.b32	%r6|%p2, %r5, 8, 31, %r2;
	mov.b32 	%f263, %r6;
	add.f32 	%f264, %f262, %f263;
	mov.b32 	%r7, %f264;
	shfl.sync.down.b32	%r8|%p3, %r7, 4, 31, %r2;
	mov.b32 	%f265, %r8;
	add.f32 	%f266, %f264, %f265;
	mov.b32 	%r9, %f266;
	shfl.sync.down.b32	%r10|%p4, %r9, 2, 31, %r2;
	mov.b32 	%f267, %r10;
	add.f32 	%f268, %f266, %f267;
	mov.b32 	%r11, %f268;
	shfl.sync.down.b32	%r12|%p5, %r11, 1, 31, %r2;
	mov.b32 	%f269, %r12;
	add.f32 	%f1, %f268, %f269;
	and.b32  	%r13, %r1, 31;
	setp.ne.s32 	%p6, %r13, 0;
	@%p6 bra 	$L__BB0_2;
	shr.u32 	%r14, %r1, 3;
	mov.u32 	%r15, _ZZ11main_kernelE15red_buf_staging;
	add.s32 	%r16, %r15, %r14;
	st.shared.f32 	[%r16], %f1;
$L__BB0_2:
	bar.sync 	0;
	setp.gt.u32 	%p7, %r1, 15;
	@%p7 bra 	$L__BB0_4;
	shl.b32 	%r17, %r1, 2;
	mov.u32 	%r18, _ZZ11main_kernelE15red_buf_staging;
	add.s32 	%r19, %r18, %r17;
	ld.shared.f32 	%f281, [%r19];
$L__BB0_4:
	// begin inline asm
	activemask.b32 %r20;
	// end inline asm
	mov.b32 	%r21, %f281;
	shfl.sync.down.b32	%r22|%p8, %r21, 8, 31, %r20;
	mov.b32 	%f271, %r22;
	add.f32 	%f272, %f281, %f271;
	mov.b32 	%r23, %f272;
	shfl.sync.down.b32	%r24|%p9, %r23, 4, 31, %r20;
	mov.b32 	%f273, %r24;
	add.f32 	%f274, %f272, %f273;
	mov.b32 	%r25, %f274;
	shfl.sync.down.b32	%r26|%p10, %r25, 2, 31, %r20;
	mov.b32 	%f275, %r26;
	add.f32 	%f276, %f274, %f275;
	mov.b32 	%r27, %f276;
	shfl.sync.down.b32	%r28|%p11, %r27, 1, 31, %r20;
	mov.b32 	%f277, %r28;
	add.f32 	%f4, %f276, %f277;
	setp.ne.s32 	%p12, %r1, 0;
	@%p12 bra 	$L__BB0_6;
	st.volatile.shared.f32 	[_ZZ11main_kernelE10red_result], %f4;
$L__BB0_6:
	setp.ne.s32 	%p13, %r1, 0;
	bar.sync 	0;
	@%p13 bra 	$L__BB0_8;
	ld.volatile.shared.f32 	%f278, [_ZZ11main_kernelE10red_result];
	st.shared.f32 	[_ZZ11main_kernelE8C_shared_$_0], %f278;
$L__BB0_8:
	setp.ne.s32 	%p14, %r1, 0;
	bar.sync 	0;
	@%p14 bra 	$L__BB0_10;
	ld.shared.f32 	%f279, [_ZZ11main_kernelE8C_shared_$_0];
	sqrt.rn.f32 	%f280, %f279;
	cvta.to.global.u64 	%rd6, %rd1;
	st.global.f32 	[%rd6], %f280;
$L__BB0_10:
	ret;

}


// ===== COMPILED SASS (sm_100) =====

	.target	sm_100

	.elftype	@"ET_EXEC"


//--------------------- .note.nv.tkinfo           --------------------------
	.section	.note.nv.tkinfo,"",@"SHT_NOTE"
	.sectionflags	@"SHF_NOTE_NV_TKINFO"
	.tkinfo
        /*0018*/ 	.word	0x00000002
        /*0030*/ 	.string	""
        /*0030*/ 	.string	"ptxas"
        /*0030*/ 	.string	"Cuda compilation tools, release 13.0, V13.0.88"
        /*0030*/ 	.string	"Build cuda_13.0.r13.0/compiler.36424714_0"
        /*0030*/ 	.string	"-arch sm_100 -m 64 "



//--------------------- .note.nv.cuinfo           --------------------------
	.section	.note.nv.cuinfo,"",@"SHT_NOTE"
	.sectionflags	@"SHF_NOTE_NV_CUINFO"
        /*0018*/ 	.short	0x0002
        /*001a*/ 	.short	0x0064
        /*001c*/ 	.short	0x0082
	.zero		2


//--------------------- .nv.info                  --------------------------
	.section	.nv.info,"",@"SHT_CUDA_INFO"
	.align	4


	//----- nvinfo : EIATTR_REGCOUNT
	.align		4
        /*0000*/ 	.byte	0x04, 0x2f
        /*0002*/ 	.short	(.L_1 - .L_0)
	.align		4
.L_0:
        /*0004*/ 	.word	index@(main_kernel)
        /*0008*/ 	.word	0x00000020


	//----- nvinfo : EIATTR_FRAME_SIZE
	.align		4
.L_1:
        /*000c*/ 	.byte	0x04, 0x11
        /*000e*/ 	.short	(.L_3 - .L_2)
	.align		4
.L_2:
        /*0010*/ 	.word	index@($__internal_0_$__cuda_sm20_sqrt_rn_f32_slowpath)
        /*0014*/ 	.word	0x00000000


	//----- nvinfo : EIATTR_FRAME_SIZE
	.align		4
.L_3:
        /*0018*/ 	.byte	0x04, 0x11
        /*001a*/ 	.short	(.L_5 - .L_4)
	.align		4
.L_4:
        /*001c*/ 	.word	index@(main_kernel)
        /*0020*/ 	.word	0x00000000


	//----- nvinfo : EIATTR_MIN_STACK_SIZE
	.align		4
.L_5:
        /*0024*/ 	.byte	0x04, 0x12
        /*0026*/ 	.short	(.L_7 - .L_6)
	.align		4
.L_6:
        /*0028*/ 	.word	index@(main_kernel)
        /*002c*/ 	.word	0x00000000
.L_7:


//--------------------- .nv.compat                --------------------------
	.section	.nv.compat,"",@"SHT_CUDA_COMPAT_INFO"
	.align	4
        /*0000*/ 	.byte	0x02, 0x09, 0x00, 0x00, 0x02, 0x02, 0x01, 0x00, 0x02, 0x05, 0x05, 0x00, 0x03, 0x07, 0x01, 0x01
        /*0010*/ 	.byte	0x02, 0x03, 0x00, 0x00, 0x02, 0x06, 0x01, 0x00, 0x04, 0x0b, 0x08, 0x00, 0x01, 0x00, 0x00, 0x00
        /*0020*/ 	.byte	0x00, 0x00, 0x00, 0x00


//--------------------- .nv.info.main_kernel      --------------------------
	.section	.nv.info.main_kernel,"",@"SHT_CUDA_INFO"
	.sectionflags	@""
	.align	4


	//----- nvinfo : EIATTR_CUDA_API_VERSION
	.align		4
        /*0000*/ 	.byte	0x04, 0x37
        /*0002*/ 	.short	(.L_9 - .L_8)
.L_8:
        /*0004*/ 	.word	0x00000082


	//----- nvinfo : EIATTR_KPARAM_INFO
	.align		4
.L_9:
        /*0008*/ 	.byte	0x04, 0x17
        /*000a*/ 	.short	(.L_11 - .L_10)
.L_10:
        /*000c*/ 	.word	0x00000000
        /*0010*/ 	.short	0x0001
        /*0012*/ 	.short	0x0008
        /*0014*/ 	.byte	0x00, 0xf5, 0x21, 0x00


	//----- nvinfo : EIATTR_KPARAM_INFO
	.align		4
.L_11:
        /*0018*/ 	.byte	0x04, 0x17
        /*001a*/ 	.short	(.L_13 - .L_12)
.L_12:
        /*001c*/ 	.word	0x00000000
        /*0020*/ 	.short	0x0000
        /*0022*/ 	.short	0x0000
        /*0024*/ 	.byte	0x00, 0xf5, 0x21, 0x00


	//----- nvinfo : EIATTR_SPARSE_MMA_MASK
	.align		4
.L_13:
        /*0028*/ 	.byte	0x03, 0x50
        /*002a*/ 	.short	0x0000


	//----- nvinfo : EIATTR_MAXREG_COUNT
	.align		4
        /*002c*/ 	.byte	0x03, 0x1b
        /*002e*/ 	.short	0x0080


	//----- nvinfo : EIATTR_NUM_BARRIERS
	.align		4
        /*0030*/ 	.byte	0x02, 0x4c
        /*0032*/ 	.byte	0x01
	.zero		1


	//----- nvinfo : EIATTR_MERCURY_ISA_VERSION
	.align		4
        /*0034*/ 	.byte	0x03, 0x5f
        /*0036*/ 	.short	0x0101


	//----- nvinfo : EIATTR_COOP_GROUP_MASK_REGIDS
	.align		4
        /*0038*/ 	.byte	0x04, 0x29
        /*003a*/ 	.short	(.L_15 - .L_14)


	//   ....[0]....
.L_14:
        /*003c*/ 	.word	0x05000000


	//   ....[1]....
        /*0040*/ 	.word	0x05000000


	//   ....[2]....
        /*0044*/ 	.word	0x05000000


	//   ....[3]....
        /*0048*/ 	.word	0x05000000


	//   ....[4]....
        /*004c*/ 	.word	0x05000000


	//   ....[5]....
        /*0050*/ 	.word	0x05000007


	//   ....[6]....
        /*0054*/ 	.word	0x05000007


	//   ....[7]....
        /*0058*/ 	.word	0x05000007


	//   ....[8]....
        /*005c*/ 	.word	0x05000007


	//----- nvinfo : EIATTR_COOP_GROUP_INSTR_OFFSETS
	.align		4
.L_15:
        /*0060*/ 	.byte	0x04, 0x28
        /*0062*/ 	.short	(.L_17 - .L_16)


	//   ....[0]....
.L_16:
        /*0064*/ 	.word	0x00001090


	//   ....[1]....
        /*0068*/ 	.word	0x000010b0


	//   ....[2]....
        /*006c*/ 	.word	0x000010d0


	//   ....[3]....
        /*0070*/ 	.word	0x000010f0


	//   ....[4]....
        /*0074*/ 	.word	0x00001130


	//   ....[5]....
        /*0078*/ 	.word	0x00001200


	//   ....[6]....
        /*007c*/ 	.word	0x00001220


	//   ....[7]....
        /*0080*/ 	.word	0x00001250


	//   ....[8]....
        /*0084*/ 	.word	0x00001280


	//----- nvinfo : EIATTR_VRC_CTA_INIT_COUNT
	.align		4
.L_17:
        /*0088*/ 	.byte	0x02, 0x4a
	.zero		1
	.zero		1


	//----- nvinfo : EIATTR_EXIT_INSTR_OFFSETS
	.align		4
        /*008c*/ 	.byte	0x04, 0x1c
        /*008e*/ 	.short	(.L_19 - .L_18)


	//   ....[0]....
.L_18:
        /*0090*/ 	.word	0x00001340


	//   ....[1]....
        /*0094*/ 	.word	0x00001460


	//----- nvinfo : EIATTR_MAX_THREADS
	.align		4
.L_19:
        /*0098*/ 	.byte	0x04, 0x05
        /*009a*/ 	.short	(.L_21 - .L_20)
.L_20:
        /*009c*/ 	.word	0x00000200
        /*00a0*/ 	.word	0x00000001
        /*00a4*/ 	.word	0x00000001


	//----- nvinfo : EIATTR_CRS_STACK_SIZE
	.align		4
.L_21:
        /*00a8*/ 	.byte	0x04, 0x1e
        /*00aa*/ 	.short	(.L_23 - .L_22)
.L_22:
        /*00ac*/ 	.word	0x00000000


	//----- nvinfo : EIATTR_CBANK_PARAM_SIZE
	.align		4
.L_23:
        /*00b0*/ 	.byte	0x03, 0x19
        /*00b2*/ 	.short	0x0010


	//----- nvinfo : EIATTR_PARAM_CBANK
	.align		4
        /*00b4*/ 	.byte	0x04, 0x0a
        /*00b6*/ 	.short	(.L_25 - .L_24)
	.align		4
.L_24:
        /*00b8*/ 	.word	index@(.nv.constant0.main_kernel)
        /*00bc*/ 	.short	0x0380
        /*00be*/ 	.short	0x0010


	//----- nvinfo : EIATTR_SW_WAR
	.align		4
.L_25:
        /*00c0*/ 	.byte	0x04, 0x36
        /*00c2*/ 	.short	(.L_27 - .L_26)
.L_26:
        /*00c4*/ 	.word	0x00000008
.L_27:


//--------------------- .nv.callgraph             --------------------------
	.section	.nv.callgraph,"",@"SHT_CUDA_CALLGRAPH"
	.align	4
	.sectionentsize	8
	.align		4
        /*0000*/ 	.word	0x00000000
	.align		4
        /*0004*/ 	.word	0xffffffff
	.align		4
        /*0008*/ 	.word	0x00000000
	.align		4
        /*000c*/ 	.word	0xfffffffe
	.align		4
        /*0010*/ 	.word	0x00000000
	.align		4
        /*0014*/ 	.word	0xfffffffd
	.align		4
        /*0018*/ 	.word	0x00000000
	.align		4
        /*001c*/ 	.word	0xfffffffc


//--------------------- .text.main_kernel         --------------------------
	.section	.text.main_kernel,"ax",@progbits
	.align	128
        .global         main_kernel
        .type           main_kernel,@function
        .size           main_kernel,(.L_x_4 - main_kernel)
        .other          main_kernel,@"STO_CUDA_ENTRY STV_DEFAULT"
main_kernel:
.text.main_kernel:
[----:B------:R-:W-:Y:S01]  /*0000*/  LDC R1, c[0x0][0x37c] ;  /* 0x0000df00ff017b82 */ /* 0x000fe20000000800 */
[----:B------:R-:W0:Y:S07]  /*0010*/  S2R R5, SR_TID.X ;  /* 0x0000000000057919 */ /* 0x000e2e0000002100 */
[----:B------:R-:W0:Y:S01]  /*0020*/  LDC.64 R2, c[0x0][0x380] ;  /* 0x0000e000ff027b82 */ /* 0x000e220000000a00 */
[----:B------:R-:W1:Y:S01]  /*0030*/  LDCU.64 UR6, c[0x0][0x358] ;  /* 0x00006b00ff0677ac */ /* 0x000e620008000a00 */
[----:B0-----:R-:W-:-:S05]  /*0040*/  IMAD.WIDE.U32 R2, R5, 0x4, R2 ;  /* 0x0000000405027825 */ /* 0x001fca00078e0002 */
[----:B-1----:R-:W2:Y:S04]  /*0050*/  LDG.E.CONSTANT R0, desc[UR6][R2.64] ;  /* 0x0000000602007981 */ /* 0x002ea8000c1e9900 */
[----:B------:R-:W3:Y:S04]  /*0060*/  LDG.E.CONSTANT R27, desc[UR6][R2.64+0x800] ;  /* 0x00080006021b7981 */ /* 0x000ee8000c1e9900 */
[----:B------:R-:W4:Y:S04]  /*0070*/  LDG.E.CONSTANT R29, desc[UR6][R2.64+0x1000] ;  /* 0x00100006021d7981 */ /* 0x000f28000c1e9900 */
[----:B------:R-:W5:Y:S04]  /*0080*/  LDG.E.CONSTANT R25, desc[UR6][R2.64+0x1800] ;  /* 0x0018000602197981 */ /* 0x000f68000c1e9900 */
        /* <DEDUP_REMOVED lines=19> */
[----:B------:R-:W5:Y:S01]  /*01c0*/  LDG.E.CONSTANT R6, desc[UR6][R2.64+0xb800] ;  /* 0x00b8000602067981 */ /* 0x000f62000c1e9900 */
[----:B--2---:R-:W-:-:S04]  /*01d0*/  FFMA R0, R0, R0, RZ ;  /* 0x0000000000007223 */ /* 0x004fc800000000ff */
[----:B---3--:R-:W-:-:S04]  /*01e0*/  FFMA R0, R27, R27, R0 ;  /* 0x0000001b1b007223 */ /* 0x008fc80000000000 */
[----:B----4-:R-:W-:-:S04]  /*01f0*/  FFMA R0, R29, R29, R0 ;  /* 0x0000001d1d007223 */ /* 0x010fc80000000000 */
[----:B-----5:R-:W-:Y:S02]  /*0200*/  FFMA R28, R25, R25, R0 ;  /* 0x00000019191c7223 */ /* 0x020fe40000000000 */
[----:B------:R-:W2:Y:S02]  /*0210*/  LDG.E.CONSTANT R0, desc[UR6][R2.64+0xc000] ;  /* 0x00c0000602007981 */ /* 0x000ea4000c1e9900 */
[----:B------:R-:W-:Y:S02]  /*0220*/  FFMA R25, R19, R19, R28 ;  /* 0x0000001313197223 */ /* 0x000fe4000000001c */
[----:B------:R-:W3:Y:S02]  /*0230*/  LDG.E.CONSTANT R19, desc[UR6][R2.64+0xc800] ;  /* 0x00c8000602137981 */ /* 0x000ee4000c1e9900 */
[----:B------:R-:W-:Y:S02]  /*0240*/  FFMA R28, R18, R18, R25 ;  /* 0x00000012121c7223 */ /* 0x000fe40000000019 */
[----:B------:R-:W4:Y:S02]  /*0250*/  LDG.E.CONSTANT R18, desc[UR6][R2.64+0xd000] ;  /* 0x00d0000602127981 */ /* 0x000f24000c1e9900 */
[----:B------:R-:W-:-:S02]  /*0260*/  FFMA R28, R17, R17, R28 ;  /* 0x00000011111c7223 */ /* 0x000fc4000000001c */
[----:B------:R-:W5:Y:S02]  /*0270*/  LDG.E.CONSTANT R17, desc[UR6][R2.64+0xd800] ;  /* 0x00d8000602117981 */ /* 0x000f64000c1e9900 */
[----:B------:R-:W-:Y:S02]  /*0280*/  FFMA R25, R21, R21, R28 ;  /* 0x0000001515197223 */ /* 0x000fe4000000001c */
[----:B------:R-:W5:Y:S02]  /*0290*/  LDG.E.CONSTANT R21, desc[UR6][R2.64+0xe000] ;  /* 0x00e0000602157981 */ /* 0x000f64000c1e9900 */
[----:B------:R-:W-:Y:S02]  /*02a0*/  FFMA R28, R22, R22, R25 ;  /* 0x00000016161c7223 */ /* 0x000fe40000000019 */
[----:B------:R-:W5:Y:S02]  /*02b0*/  LDG.E.CONSTANT R22, desc[UR6][R2.64+0xe800] ;  /* 0x00e8000602167981 */ /* 0x000f64000c1e9900 */
        /* <DEDUP_REMOVED lines=30> */
[----:B--2---:R-:W-:-:S02]  /*04a0*/  FFMA R26, R0, R0, R27 ;  /* 0x00000000001a7223 */ /* 0x004fc4000000001b */
[----:B------:R-:W2:Y:S02]  /*04b0*/  LDG.E.CONSTANT R0, desc[UR6][R2.64+0x16800] ;  /* 0x0168000602007981 */ /* 0x000ea4000c1e9900 */
[----:B---3--:R-:W-:Y:S02]  /*04c0*/  FFMA R27, R19, R19, R26 ;  /* 0x00000013131b7223 */ /* 0x008fe4000000001a */
[----:B------:R-:W3:Y:S02]  /*04d0*/  LDG.E.CONSTANT R19, desc[UR6][R2.64+0x17000] ;  /* 0x0170000602137981 */ /* 0x000ee4000c1e9900 */
[----:B----4-:R-:W-:Y:S02]  /*04e0*/  FFMA R26, R18, R18, R27 ;  /* 0x00000012121a7223 */ /* 0x010fe4000000001b */
[----:B------:R-:W4:Y:S02]  /*04f0*/  LDG.E.CONSTANT R18, desc[UR6][R2.64+0x17800] ;  /* 0x0178000602127981 */ /* 0x000f24000c1e9900 */
[----:B-----5:R-:W-:-:S02]  /*0500*/  FFMA R26, R17, R17, R26 ;  /* 0x00000011111a7223 */ /* 0x020fc4000000001a */
        /* <DEDUP_REMOVED lines=156> */
[----:B------:R-:W5:Y:S04]  /*0ed0*/  LDG.E.CONSTANT R8, desc[UR6][R2.64+0x3f000] ;  /* 0x03f0000602087981 */ /* 0x000f68000c1e9900 */
[----:B------:R-:W5:Y:S01]  /*0ee0*/  LDG.E.CONSTANT R26, desc[UR6][R2.64+0x3f800] ;  /* 0x03f80006021a7981 */ /* 0x000f62000c1e9900 */
[----:B------:R-:W-:-:S04]  /*0ef0*/  FFMA R7, R7, R7, R28 ;  /* 0x0000000707077223 */ /* 0x000fc8000000001c */
[----:B------:R-:W-:Y:S01]  /*0f00*/  FFMA R7, R6, R6, R7 ;  /* 0x0000000606077223 */ /* 0x000fe20000000007 */
[----:B------:R-:W-:-:S13]  /*0f10*/  LOP3.LUT P0, RZ, R5, 0x1f, RZ, 0xc0, !PT ;  /* 0x0000001f05ff7812 */ /* 0x000fda000780c0ff */
[----:B------:R-:W0:Y:S01]  /*0f20*/  @!P0 S2R R6, SR_CgaCtaId ;  /* 0x0000000000068919 */ /* 0x000e220000008800 */
[----:B------:R-:W-:Y:S01]  /*0f30*/  ISETP.GT.U32.AND P1, PT, R5, 0xf, PT ;  /* 0x0000000f0500780c */ /* 0x000fe20003f24070 */
[----:B--2---:R-:W-:-:S04]  /*0f40*/  FFMA R0, R0, R0, R7 ;  /* 0x0000000000007223 */ /* 0x004fc80000000007 */
[----:B---3--:R-:W-:-:S04]  /*0f50*/  FFMA R19, R19, R19, R0 ;  /* 0x0000001313137223 */ /* 0x008fc80000000000 */
[----:B----4-:R-:W-:-:S04]  /*0f60*/  FFMA R18, R18, R18, R19 ;  /* 0x0000001212127223 */ /* 0x010fc80000000013 */
[----:B-----5:R-:W-:-:S04]  /*0f70*/  FFMA R18, R17, R17, R18 ;  /* 0x0000001111127223 */ /* 0x020fc80000000012 */
[----:B------:R-:W-:-:S04]  /*0f80*/  FFMA R21, R21, R21, R18 ;  /* 0x0000001515157223 */ /* 0x000fc80000000012 */
        /* <DEDUP_REMOVED lines=13> */
[----:B------:R-:W-:Y:S01]  /*1060*/  FFMA R9, R8, R8, R9 ;  /* 0x0000000808097223 */ /* 0x000fe20000000009 */
[----:B------:R-:W-:-:S03]  /*1070*/  VOTE.ANY R0, PT, PT ;  /* 0x0000000000007806 */ /* 0x000fc600038e0100 */
[----:B------:R-:W-:-:S05]  /*1080*/  FFMA R9, R26, R26, R9 ;  /* 0x0000001a1a097223 */ /* 0x000fca0000000009 */
[----:B------:R-:W1:Y:S02]  /*1090*/  SHFL.DOWN PT, R2, R9, 0x10, 0x1f ;  /* 0x0a001f0009027f89 */ /* 0x000e6400000e0000 */
[----:B-1----:R-:W-:-:S05]  /*10a0*/  FADD R3, R9, R2 ;  /* 0x0000000209037221 */ /* 0x002fca0000000000 */
[----:B------:R-:W1:Y:S02]  /*10b0*/  SHFL.DOWN PT, R2, R3, 0x8, 0x1f ;  /* 0x09001f0003027f89 */ /* 0x000e6400000e0000 */
[----:B-1----:R-:W-:-:S05]  /*10c0*/  FADD R7, R3, R2 ;  /* 0x0000000203077221 */ /* 0x002fca0000000000 */
[----:B------:R-:W1:Y:S02]  /*10d0*/  SHFL.DOWN PT, R2, R7, 0x4, 0x1f ;  /* 0x08801f0007027f89 */ /* 0x000e6400000e0000 */
[----:B-1----:R-:W-:-:S05]  /*10e0*/  FADD R11, R7, R2 ;  /* 0x00000002070b7221 */ /* 0x002fca0000000000 */
[----:B------:R-:W1:Y:S01]  /*10f0*/  SHFL.DOWN PT, R2, R11, 0x2, 0x1f ;  /* 0x08401f000b027f89 */ /* 0x000e6200000e0000 */
[----:B------:R-:W-:Y:S01]  /*1100*/  @!P0 MOV R3, 0x400 ;  /* 0x0000040000038802 */ /* 0x000fe20000000f00 */
[----:B------:R-:W2:Y:S01]  /*1110*/  @!P1 S2R R13, SR_CgaCtaId ;  /* 0x00000000000d9919 */ /* 0x000ea20000008800 */
[----:B-1----:R-:W-:-:S05]  /*1120*/  FADD R9, R11, R2 ;  /* 0x000000020b097221 */ /* 0x002fca0000000000 */
[----:B------:R-:W1:Y:S01]  /*1130*/  SHFL.DOWN PT, R2, R9, 0x1, 0x1f ;  /* 0x08201f0009027f89 */ /* 0x000e6200000e0000 */
[----:B------:R-:W-:-:S04]  /*1140*/  @!P0 IADD3 R3, PT, PT, R3, 0x8, RZ ;  /* 0x0000000803038810 */ /* 0x000fc80007ffe0ff */
[----:B0-----:R-:W-:-:S04]  /*1150*/  @!P0 LEA R6, R6, R3, 0x18 ;  /* 0x0000000306068211 */ /* 0x001fc800078ec0ff */
[----:B------:R-:W-:Y:S02]  /*1160*/  @!P0 LEA.HI R3, R5, R6, RZ, 0x1d ;  /* 0x0000000605038211 */ /* 0x000fe400078fe8ff */
[----:B------:R-:W-:Y:S01]  /*1170*/  @!P1 MOV R8, 0x400 ;  /* 0x0000040000089802 */ /* 0x000fe20000000f00 */
[----:B-1----:R-:W-:-:S05]  /*1180*/  FADD R2, R9, R2 ;  /* 0x0000000209027221 */ /* 0x002fca0000000000 */
[----:B------:R-:W-:Y:S01]  /*1190*/  @!P0 STS [R3], R2 ;  /* 0x0000000203008388 */ /* 0x000fe20000000800 */
[----:B------:R-:W-:-:S04]  /*11a0*/  @!P1 IADD3 R8, PT, PT, R8, 0x8, RZ ;  /* 0x0000000808089810 */ /* 0x000fc80007ffe0ff */
[----:B--2---:R-:W-:-:S04]  /*11b0*/  @!P1 LEA R8, R13, R8, 0x18 ;  /* 0x000000080d089211 */ /* 0x004fc800078ec0ff */
[----:B------:R-:W-:Y:S01]  /*11c0*/  @!P1 LEA R6, R5, R8, 0x2 ;  /* 0x0000000805069211 */ /* 0x000fe200078e10ff */
[----:B------:R-:W-:Y:S06]  /*11d0*/  BAR.SYNC.DEFER_BLOCKING 0x0 ;  /* 0x0000000000007b1d */ /* 0x000fec0000010000 */
[----:B------:R-:W0:Y:S01]  /*11e0*/  @!P1 LDS R4, [R6] ;  /* 0x0000000006049984 */ /* 0x000e220000000800 */
[----:B------:R-:W-:-:S03]  /*11f0*/  VOTE.ANY R7, PT, PT ;  /* 0x0000000000077806 */ /* 0x000fc600038e0100 */
[----:B0-----:R-:W0:Y:S02]  /*1200*/  SHFL.DOWN PT, R9, R4, 0x8, 0x1f ;  /* 0x09001f0004097f89 */ /* 0x001e2400000e0000 */
[----:B0-----:R-:W-:-:S05]  /*1210*/  FADD R0, R4, R9 ;  /* 0x0000000904007221 */ /* 0x001fca0000000000 */
[----:B------:R-:W0:Y:S01]  /*1220*/  SHFL.DOWN PT, R9, R0, 0x4, 0x1f ;  /* 0x08801f0000097f89 */ /* 0x000e2200000e0000 */
[----:B------:R-:W-:Y:S01]  /*1230*/  ISETP.NE.AND P0, PT, R5, RZ, PT ;  /* 0x000000ff0500720c */ /* 0x000fe20003f05270 */
[----:B0-----:R-:W-:-:S05]  /*1240*/  FADD R8, R0, R9 ;  /* 0x0000000900087221 */ /* 0x001fca0000000000 */
[----:B------:R-:W0:Y:S07]  /*1250*/  SHFL.DOWN PT, R9, R8, 0x2, 0x1f ;  /* 0x08401f0008097f89 */ /* 0x000e2e00000e0000 */
[----:B------:R-:W1:Y:S01]  /*1260*/  @!P0 S2R R10, SR_CgaCtaId ;  /* 0x00000000000a8919 */ /* 0x000e620000008800 */
[----:B0-----:R-:W-:-:S05]  /*1270*/  FADD R2, R8, R9 ;  /* 0x0000000908027221 */ /* 0x001fca0000000000 */
[----:B------:R-:W0:Y:S01]  /*1280*/  SHFL.DOWN PT, R3, R2, 0x1, 0x1f ;  /* 0x08201f0002037f89 */ /* 0x000e2200000e0000 */
[----:B------:R-:W-:Y:S01]  /*1290*/  @!P0 MOV R5, 0x400 ;  /* 0x0000040000058802 */ /* 0x000fe20000000f00 */
[----:B------:R-:W2:Y:S03]  /*12a0*/  @!P0 S2R R11, SR_CgaCtaId ;  /* 0x00000000000b8919 */ /* 0x000ea60000008800 */
[----:B-1----:R-:W-:Y:S01]  /*12b0*/  @!P0 LEA R4, R10, R5, 0x18 ;  /* 0x000000050a048211 */ /* 0x002fe200078ec0ff */
[----:B0-----:R-:W-:-:S05]  /*12c0*/  FADD R3, R2, R3 ;  /* 0x0000000302037221 */ /* 0x001fca0000000000 */
[----:B------:R-:W-:Y:S01]  /*12d0*/  @!P0 STS [R4], R3 ;  /* 0x0000000304008388 */ /* 0x000fe20000000800 */
[----:B------:R-:W-:-:S04]  /*12e0*/  @!P0 MOV R6, 0x400 ;  /* 0x0000040000068802 */ /* 0x000fc80000000f00 */
[----:B--2---:R-:W-:Y:S01]  /*12f0*/  @!P0 LEA R11, R11, R6, 0x18 ;  /* 0x000000060b0b8211 */ /* 0x004fe200078ec0ff */
[----:B------:R-:W-:Y:S06]  /*1300*/  BAR.SYNC.DEFER_BLOCKING 0x0 ;  /* 0x0000000000007b1d */ /* 0x000fec0000010000 */
[----:B------:R-:W0:Y:S04]  /*1310*/  @!P0 LDS R0, [R11] ;  /* 0x000000000b008984 */ /* 0x000e280000000800 */
[----:B0-----:R0:W-:Y:S01]  /*1320*/  @!P0 STS [R11+0x4], R0 ;  /* 0x000004000b008388 */ /* 0x0011e20000000800 */
[----:B------:R-:W-:Y:S06]  /*1330*/  BAR.SYNC.DEFER_BLOCKING 0x0 ;  /* 0x0000000000007b1d */ /* 0x000fec0000010000 */
[----:B------:R-:W-:Y:S05]  /*1340*/  @P0 EXIT ;  /* 0x000000000000094d */ /* 0x000fea0003800000 */
[----:B------:R-:W1:Y:S01]  /*1350*/  S2UR UR5, SR_CgaCtaId ;  /* 0x00000000000579c3 */ /* 0x000e620000008800 */
[----:B------:R-:W-:Y:S02]  /*1360*/  UMOV UR4, 0x400 ;  /* 0x0000040000047882 */ /* 0x000fe40000000000 */
[----:B-1----:R-:W-:-:S09]  /*1370*/  ULEA UR4, UR5, UR4, 0x18 ;  /* 0x0000000405047291 */ /* 0x002fd2000f8ec0ff */
[----:B0-----:R-:W0:Y:S02]  /*1380*/  LDS R0, [UR4+0x4] ;  /* 0x00000404ff007984 */ /* 0x001e240008000800 */
[----:B0-----:R-:W-:Y:S01]  /*1390*/  IADD3 R2, PT, PT, R0, -0xd000000, RZ ;  /* 0xf300000000027810 */ /* 0x001fe20007ffe0ff */
[----:B------:R0:W1:Y:S03]  /*13a0*/  MUFU.RSQ R3, R0 ;  /* 0x0000000000037308 */ /* 0x0000660000001400 */
[----:B------:R-:W-:-:S13]  /*13b0*/  ISETP.GT.U32.AND P0, PT, R2, 0x727fffff, PT ;  /* 0x727fffff0200780c */ /* 0x000fda0003f04070 */
[----:B0-----:R-:W-:Y:S05]  /*13c0*/  @!P0 BRA `(.L_x_0) ;  /* 0x00000000000c8947 */ /* 0x001fea0003800000 */
[----:B------:R-:W-:-:S07]  /*13d0*/  MOV R4, 0x13f0 ;  /* 0x000013f000047802 */ /* 0x000fce0000000f00 */
[----:B-1----:R-:W-:Y:S05]  /*13e0*/  CALL.REL.NOINC `($__internal_0_$__cuda_sm20_sqrt_rn_f32_slowpath) ;  /* 0x0000000000207944 */ /* 0x002fea0003c00000 */
[----:B------:R-:W-:Y:S05]  /*13f0*/  BRA `(.L_x_1) ;  /* 0x0000000000107947 */ /* 0x000fea0003800000 */
.L_x_0:
[----:B-1----:R-:W-:Y:S01]  /*1400*/  FMUL.FTZ R5, R0, R3 ;  /* 0x0000000300057220 */ /* 0x002fe20000410000 */
[----:B------:R-:W-:-:S03]  /*1410*/  FMUL.FTZ R3, R3, 0.5 ;  /* 0x3f00000003037820 */ /* 0x000fc60000410000 */
[----:B------:R-:W-:-:S04]  /*1420*/  FFMA R0, -R5, R5, R0 ;  /* 0x0000000505007223 */ /* 0x000fc80000000100 */
[----:B------:R-:W-:-:S07]  /*1430*/  FFMA R5, R0, R3, R5 ;  /* 0x0000000300057223 */ /* 0x000fce0000000005 */
.L_x_1:
[----:B------:R-:W0:Y:S02]  /*1440*/  LDC.64 R2, c[0x0][0x388] ;  /* 0x0000e200ff027b82 */ /* 0x000e240000000a00 */
[----:B0-----:R-:W-:Y:S01]  /*1450*/  STG.E desc[UR6][R2.64], R5 ;  /* 0x0000000502007986 */ /* 0x001fe2000c101906 */
[----:B------:R-:W-:Y:S05]  /*1460*/  EXIT ;  /* 0x000000000000794d */ /* 0x000fea0003800000 */
        .weak           $__internal_0_$__cuda_sm20_sqrt_rn_f32_slowpath
        .type           $__internal_0_$__cuda_sm20_sqrt_rn_f32_slowpath,@function
        .size           $__internal_0_$__cuda_sm20_sqrt_rn_f32_slowpath,(.L_x_4 - $__internal_0_$__cuda_sm20_sqrt_rn_f32_slowpath)
$__internal_0_$__cuda_sm20_sqrt_rn_f32_slowpath:
[----:B------:R-:W-:-:S13]  /*1470*/  LOP3.LUT P0, RZ, R0, 0x7fffffff, RZ, 0xc0, !PT ;  /* 0x7fffffff00ff7812 */ /* 0x000fda000780c0ff */
[----:B------:R-:W-:Y:S01]  /*1480*/  @!P0 MOV R2, R0 ;  /* 0x0000000000028202 */ /* 0x000fe20000000f00 */
[----:B------:R-:W-:Y:S06]  /*1490*/  @!P0 BRA `(.L_x_2) ;  /* 0x0000000000448947 */ /* 0x000fec0003800000 */
[----:B------:R-:W-:-:S13]  /*14a0*/  FSETP.GEU.FTZ.AND P0, PT, R0, RZ, PT ;  /* 0x000000ff0000720b */ /* 0x000fda0003f1e000 */
[----:B------:R-:W-:Y:S01]  /*14b0*/  @!P0 MOV R2, 0x7fffffff ;  /* 0x7fffffff00028802 */ /* 0x000fe20000000f00 */
[----:B------:R-:W-:Y:S06]  /*14c0*/  @!P0 BRA `(.L_x_2) ;  /* 0x0000000000388947 */ /* 0x000fec0003800000 */
[----:B------:R-:W-:-:S13]  /*14d0*/  FSETP.GTU.FTZ.AND P0, PT, |R0|, +INF , PT ;  /* 0x7f8000000000780b */ /* 0x000fda0003f1c200 */
[----:B------:R-:W-:Y:S01]  /*14e0*/  @P0 FADD.FTZ R2, R0, 1 ;  /* 0x3f80000000020421 */ /* 0x000fe20000010000 */
[----:B------:R-:W-:Y:S06]  /*14f0*/  @P0 BRA `(.L_x_2) ;  /* 0x00000000002c0947 */ /* 0x000fec0003800000 */
[----:B------:R-:W-:-:S13]  /*1500*/  FSETP.NEU.FTZ.AND P0, PT, |R0|, +INF , PT ;  /* 0x7f8000000000780b */ /* 0x000fda0003f1d200 */
[----:B------:R-:W-:Y:S01]  /*1510*/  @!P0 MOV R2, R0 ;  /* 0x0000000000028202 */ /* 0x000fe20000000f00 */
[----:B------:R-:W-:Y:S06]  /*1520*/  @!P0 BRA `(.L_x_2) ;  /* 0x0000000000208947 */ /* 0x000fec0003800000 */
[----:B------:R-:W-:-:S04]  /*1530*/  FFMA R0, R0, 1.84467440737095516160e+19, RZ ;  /* 0x5f80000000007823 */ /* 0x000fc800000000ff */
[----:B------:R-:W0:Y:S02]  /*1540*/  MUFU.RSQ R3, R0 ;  /* 0x0000000000037308 */ /* 0x000e240000001400 */
[----:B0-----:R-:W-:Y:S01]  /*1550*/  FMUL.FTZ R5, R0, R3 ;  /* 0x0000000300057220 */ /* 0x001fe20000410000 */
[----:B------:R-:W-:-:S03]  /*1560*/  FMUL.FTZ R3, R3, 0.5 ;  /* 0x3f00000003037820 */ /* 0x000fc60000410000 */
[----:B------:R-:W-:-:S04]  /*1570*/  FADD.FTZ R2, -R5, -RZ ;  /* 0x800000ff05027221 */ /* 0x000fc80000010100 */
[----:B------:R-:W-:-:S04]  /*1580*/  FFMA R2, R5, R2, R0 ;  /* 0x0000000205027223 */ /* 0x000fc80000000000 */
[----:B------:R-:W-:-:S04]  /*1590*/  FFMA R2, R2, R3, R5 ;  /* 0x0000000302027223 */ /* 0x000fc80000000005 */
[----:B------:R-:W-:-:S07]  /*15a0*/  FMUL.FTZ R2, R2, 2.3283064365386962891e-10 ;  /* 0x2f80000002027820 */ /* 0x000fce0000410000 */
.L_x_2:
[----:B------:R-:W-:Y:S01]  /*15b0*/  HFMA2 R3, -RZ, RZ, 0, 0 ;  /* 0x00000000ff037431 */ /* 0x000fe200000001ff */
[----:B------:R-:W-:Y:S02]  /*15c0*/  MOV R5, R2 ;  /* 0x0000000200057202 */ /* 0x000fe40000000f00 */
[----:B------:R-:W-:-:S04]  /*15d0*/  MOV R2, R4 ;  /* 0x0000000400027202 */ /* 0x000fc80000000f00 */
[----:B------:R-:W-:Y:S05]  /*15e0*/  RET.REL.NODEC R2 `(main_kernel) ;  /* 0xffffffe802847950 */ /* 0x000fea0003c3ffff */
.L_x_3:
[----:B------:R-:W-:-:S00]  /*15f0*/  BRA `(.L_x_3) ;  /* 0xfffffffc00fc7947 */ /* 0x000fc0000383ffff */
[----:B------:R-:W-:-:S00]  /*1600*/  NOP ;  /* 0x0000000000007918 */ /* 0x000fc00000000000 */
[----:B------:R-:W-:-:S00]  /*1610*/  NOP ;  /* 0x0000000000007918 */ /* 0x000fc00000000000 */
[----:B------:R-:W-:-:S00]  /*1620*/  NOP ;  /* 0x0000000000007918 */ /* 0x000fc00000000000 */
[----:B------:R-:W-:-:S00]  /*1630*/  NOP ;  /* 0x0000000000007918 */ /* 0x000fc00000000000 */
[----:B------:R-:W-:-:S00]  /*1640*/  NOP ;  /* 0x0000000000007918 */ /* 0x000fc00000000000 */
[----:B------:R-:W-:-:S00]  /*1650*/  NOP ;  /* 0x0000000000007918 */ /* 0x000fc00000000000 */
[----:B------:R-:W-:-:S00]  /*1660*/  NOP ;  /* 0x0000000000007918 */ /* 0x000fc00000000000 */
[----:B------:R-:W-:-:S00]  /*1670*/  NOP ;  /* 0x0000000000007918 */ /* 0x000fc00000000000 */
.L_x_4:


//--------------------- .nv.shared.main_kernel    --------------------------
	.section	.nv.shared.main_kernel,"aw",@nobits
	.sectionflags	@""
	.align	4
.nv.shared.main_kernel:
	.zero		1096


//--------------------- .nv.shared.reserved.0     --------------------------
	.section	.nv.shared.reserved.0,"aw",@nobits
	.weak		__nv_reservedSMEM_offset_0_alias
	.size		__nv_reservedSMEM_offset_0_alias, 0, 64
	.other		__nv_reservedSMEM_offset_0_alias,@"STO_CUDA_RESERVED_SHARED STV_DEFAULT"
__nv_reservedSMEM_offset_0_alias:
	.zero		0
	.zero		64


//--------------------- .nv.constant0.main_kernel --------------------------
	.section	.nv.constant0.main_kernel,"a",@progbits
	.sectionflags	@""
	.align	4
.nv.constant0.main_kernel:
	.zero		912


//--------------------- SYMBOLS --------------------------

	.type		.nv.reservedSmem.offset0,@object
	.size		.nv.reservedSmem.offset0,0x4
	.type		.nv.reservedSmem.cap,@object
	.size		.nv.reservedSmem.cap,0x4
